	.headerflags	@"EF_CUDA_TEXMODE_UNIFIED EF_CUDA_64BIT_ADDRESS EF_CUDA_ACCELERATORS EF_CUDA_SM90 EF_CUDA_VIRTUAL_SM(EF_CUDA_SM90)"
	.elftype	@"ET_EXEC"


//--------------------- .nv.info                  --------------------------
	.section	.nv.info,"",@"SHT_CUDA_INFO"
	.align	4


	//----- nvinfo : EIATTR_REGCOUNT
	.align		4
        /*0000*/ 	.byte	0x04, 0x2f
        /*0002*/ 	.short	(.L_1 - .L_0)
	.align		4
.L_0:
        /*0004*/ 	.word	index@(triton_poi_fused_convolution_relu_threshold_backward_63)
        /*0008*/ 	.word	0x0000000c


	//----- nvinfo : EIATTR_MIN_STACK_SIZE
	.align		4
.L_1:
        /*000c*/ 	.byte	0x04, 0x12
        /*000e*/ 	.short	(.L_3 - .L_2)
	.align		4
.L_2:
        /*0010*/ 	.word	index@(triton_poi_fused_convolution_relu_threshold_backward_63)
        /*0014*/ 	.word	0x00000000


	//----- nvinfo : EIATTR_FRAME_SIZE
	.align		4
.L_3:
        /*0018*/ 	.byte	0x04, 0x11
        /*001a*/ 	.short	(.L_5 - .L_4)
	.align		4
.L_4:
        /*001c*/ 	.word	index@(triton_poi_fused_convolution_relu_threshold_backward_63)
        /*0020*/ 	.word	0x00000000


	//----- nvinfo : EIATTR_MIN_STACK_SIZE
	.align		4
.L_5:
        /*0024*/ 	.byte	0x04, 0x12
        /*0026*/ 	.short	(.L_7 - .L_6)
	.align		4
.L_6:
        /*0028*/ 	.word	index@(triton_poi_fused_convolution_relu_threshold_backward_63)
        /*002c*/ 	.word	0x00000000
.L_7:


//--------------------- .nv.info.triton_poi_fused_convolution_relu_threshold_backward_63 --------------------------
	.section	.nv.info.triton_poi_fused_convolution_relu_threshold_backward_63,"",@"SHT_CUDA_INFO"
	.sectionflags	@""
	.align	4


	//----- nvinfo : EIATTR_CUDA_API_VERSION
	.align		4
        /*0000*/ 	.byte	0x04, 0x37
        /*0002*/ 	.short	(.L_9 - .L_8)
.L_8:
        /*0004*/ 	.word	0x0000007c


	//----- nvinfo : EIATTR_KPARAM_INFO
	.align		4
.L_9:
        /*0008*/ 	.byte	0x04, 0x17
        /*000a*/ 	.short	(.L_11 - .L_10)
.L_10:
        /*000c*/ 	.word	0x00000000
        /*0010*/ 	.short	0x0003
        /*0012*/ 	.short	0x0018
        /*0014*/ 	.byte	0x00, 0xf0, 0x11, 0x00


	//----- nvinfo : EIATTR_KPARAM_INFO
	.align		4
.L_11:
        /*0018*/ 	.byte	0x04, 0x17
        /*001a*/ 	.short	(.L_13 - .L_12)
.L_12:
        /*001c*/ 	.word	0x00000000
        /*0020*/ 	.short	0x0002
        /*0022*/ 	.short	0x0010
        /*0024*/ 	.byte	0x00, 0xf4, 0x21, 0x00


	//----- nvinfo : EIATTR_KPARAM_INFO
	.align		4
.L_13:
        /*0028*/ 	.byte	0x04, 0x17
        /*002a*/ 	.short	(.L_15 - .L_14)
.L_14:
        /*002c*/ 	.word	0x00000000
        /*0030*/ 	.short	0x0001
        /*0032*/ 	.short	0x0008
        /*0034*/ 	.byte	0x00, 0xf4, 0x21, 0x00


	//----- nvinfo : EIATTR_KPARAM_INFO
	.align		4
.L_15:
        /*0038*/ 	.byte	0x04, 0x17
        /*003a*/ 	.short	(.L_17 - .L_16)
.L_16:
        /*003c*/ 	.word	0x00000000
        /*0040*/ 	.short	0x0000
        /*0042*/ 	.short	0x0000
        /*0044*/ 	.byte	0x00, 0xf4, 0x21, 0x00


	//----- nvinfo : EIATTR_SPARSE_MMA_MASK
	.align		4
.L_17:
        /*0048*/ 	.byte	0x03, 0x50
        /*004a*/ 	.short	0x0000


	//----- nvinfo : EIATTR_MAXREG_COUNT
	.align		4
        /*004c*/ 	.byte	0x03, 0x1b
        /*004e*/ 	.short	0x00ff


	//----- nvinfo : EIATTR_EXIT_INSTR_OFFSETS
	.align		4
        /*0050*/ 	.byte	0x04, 0x1c
        /*0052*/ 	.short	(.L_19 - .L_18)


	//   ....[0]....
.L_18:
        /*0054*/ 	.word	0x00000190


	//----- nvinfo : EIATTR_REQNTID
	.align		4
.L_19:
        /*0058*/ 	.byte	0x04, 0x10
        /*005a*/ 	.short	(.L_21 - .L_20)
.L_20:
        /*005c*/ 	.word	0x00000080
        /*0060*/ 	.word	0x00000001
        /*0064*/ 	.word	0x00000001


	//----- nvinfo : EIATTR_CBANK_PARAM_SIZE
	.align		4
.L_21:
        /*0068*/ 	.byte	0x03, 0x19
        /*006a*/ 	.short	0x001c


	//----- nvinfo : EIATTR_PARAM_CBANK
	.align		4
        /*006c*/ 	.byte	0x04, 0x0a
        /*006e*/ 	.short	(.L_23 - .L_22)
	.align		4
.L_22:
        /*0070*/ 	.word	index@(.nv.constant0.triton_poi_fused_convolution_relu_threshold_backward_63)
        /*0074*/ 	.short	0x0210
        /*0076*/ 	.short	0x001c


	//----- nvinfo : EIATTR_SW_WAR
	.align		4
.L_23:
        /*0078*/ 	.byte	0x04, 0x36
        /*007a*/ 	.short	(.L_25 - .L_24)
.L_24:
        /*007c*/ 	.word	0x00000008
.L_25:


//--------------------- .nv.callgraph             --------------------------
	.section	.nv.callgraph,"",@"SHT_CUDA_CALLGRAPH"
	.align	4
	.sectionentsize	8
	.align		4
        /*0000*/ 	.word	0x00000000
	.align		4
        /*0004*/ 	.word	0xffffffff
	.align		4
        /*0008*/ 	.word	0x00000000
	.align		4
        /*000c*/ 	.word	0xfffffffe
	.align		4
        /*0010*/ 	.word	0x00000000
	.align		4
        /*0014*/ 	.word	0xfffffffd
	.align		4
        /*0018*/ 	.word	0x00000000
	.align		4
        /*001c*/ 	.word	0xfffffffc


//--------------------- .text.triton_poi_fused_convolution_relu_threshold_backward_63 --------------------------
	.section	.text.triton_poi_fused_convolution_relu_threshold_backward_63,"ax",@progbits
	.align	128
        .global         triton_poi_fused_convolution_relu_threshold_backward_63
        .type           triton_poi_fused_convolution_relu_threshold_backward_63,@function
        .size           triton_poi_fused_convolution_relu_threshold_backward_63,(.L_x_1 - triton_poi_fused_convolution_relu_threshold_backward_63)
        .other          triton_poi_fused_convolution_relu_threshold_backward_63,@"STO_CUDA_ENTRY STV_DEFAULT"
triton_poi_fused_convolution_relu_threshold_backward_63:
.text.triton_poi_fused_convolution_relu_threshold_backward_63:
[----:B------:R-:W-:Y:S01]  /*0000*/  LDC R1, c[0x0][0x28] ;  /* 0x00000a00ff017b82 */ /* 0x000fe20000000800 */
[----:B------:R-:W1:Y:S07]  /*0010*/  S2R R0, SR_TID.X ;  /* 0x0000000000007919 */ /* 0x000e6e0000002100 */
[----:B------:R-:W2:Y:S01]  /*0020*/  LDC.64 R2, c[0x0][0x210] ;  /* 0x00008400ff027b82 */ /* 0x000ea20000000a00 */
[----:B------:R-:W-:Y:S01]  /*0030*/  ULDC.64 UR4, c[0x0][0x208] ;  /* 0x0000820000047ab9 */ /* 0x000fe20000000a00 */
[----:B------:R-:W-:Y:S01]  /*0040*/  ULDC.64 UR6, c[0x0][0x220] ;  /* 0x0000880000067ab9 */ /* 0x000fe20000000a00 */
[----:B------:R-:W3:Y:S05]  /*0050*/  S2R R7, SR_CTAID.X ;  /* 0x0000000000077919 */ /* 0x000eea0000002500 */
[----:B------:R-:W4:Y:S01]  /*0060*/  LDC.64 R4, c[0x0][0x218] ;  /* 0x00008600ff047b82 */ /* 0x000f220000000a00 */
[----:B-1----:R-:W-:-:S05]  /*0070*/  LOP3.LUT R0, R0, 0x7f, RZ, 0xc0, !PT ;  /* 0x0000007f00007812 */ /* 0x002fca00078ec0ff */
[----:B---3--:R-:W-:-:S04]  /*0080*/  IMAD R7, R7, 0x80, R0 ;  /* 0x0000008007077824 */ /* 0x008fc800078e0200 */
[----:B------:R-:W-:-:S04]  /*0090*/  IMAD.HI R0, R7, 0x66666667, RZ ;  /* 0x6666666707007827 */ /* 0x000fc800078e02ff */
[----:B--2---:R-:W-:Y:S01]  /*00a0*/  IMAD.WIDE R2, R7, 0x4, R2 ;  /* 0x0000000407027825 */ /* 0x004fe200078e0202 */
[----:B------:R-:W-:-:S04]  /*00b0*/  SHF.R.U32.HI R9, RZ, 0x1f, R0 ;  /* 0x0000001fff097819 */ /* 0x000fc80000011600 */
[----:B------:R-:W-:Y:S01]  /*00c0*/  LEA.HI.SX32 R0, R0, R9, 0x19 ;  /* 0x0000000900007211 */ /* 0x000fe200078fcaff */
[----:B------:R-:W2:Y:S04]  /*00d0*/  LDG.E R2, desc[UR4][R2.64] ;  /* 0x0000000402027981 */ /* 0x000ea8000c1e1900 */
[----:B------:R-:W-:-:S04]  /*00e0*/  IMAD R9, R0, -0x140, R7 ;  /* 0xfffffec000097824 */ /* 0x000fc800078e0207 */
[----:B----4-:R-:W-:-:S06]  /*00f0*/  IMAD.WIDE R4, R9, 0x4, R4 ;  /* 0x0000000409047825 */ /* 0x010fcc00078e0204 */
[----:B------:R-:W2:Y:S01]  /*0100*/  LDG.E.EL R5, desc[UR4][R4.64] ;  /* 0x0000000404057981 */ /* 0x000ea2000c2e1900 */
[----:B------:R-:W-:-:S04]  /*0110*/  IADD3 R6, P1, R7, UR6, RZ ;  /* 0x0000000607067c10 */ /* 0x000fc8000ff3e0ff */
[----:B------:R-:W-:Y:S01]  /*0120*/  LEA.HI.X.SX32 R7, R7, UR7, 0x1, P1 ;  /* 0x0000000707077c11 */ /* 0x000fe200088f0eff */
[C---:B--2---:R-:W-:Y:S01]  /*0130*/  FADD R0, R2.reuse, R5 ;  /* 0x0000000502007221 */ /* 0x044fe20000000000 */
[----:B------:R-:W-:-:S04]  /*0140*/  FSETP.GEU.AND P0, PT, R2, -R5, PT ;  /* 0x800000050200720b */ /* 0x000fc80003f0e000 */
[----:B------:R-:W-:-:S04]  /*0150*/  FSEL R0, R0, RZ, P0 ;  /* 0x000000ff00007208 */ /* 0x000fc80000000000 */
[----:B------:R-:W-:-:S04]  /*0160*/  FSETP.GTU.AND P0, PT, R0, RZ, PT ;  /* 0x000000ff0000720b */ /* 0x000fc80003f0c000 */
[----:B------:R-:W-:-:S05]  /*0170*/  SEL R9, RZ, 0x1, P0 ;  /* 0x00000001ff097807 */ /* 0x000fca0000000000 */
[----:B------:R-:W-:Y:S01]  /*0180*/  STG.E.U8 desc[UR4][R6.64], R9 ;  /* 0x0000000906007986 */ /* 0x000fe2000c101104 */
[----:B------:R-:W-:Y:S05]  /*0190*/  EXIT ;  /* 0x000000000000794d */ /* 0x000fea0003800000 */
.L_x_0:
[----:B------:R-:W-:-:S00]  /*01a0*/  BRA `(.L_x_0) ;  /* 0xfffffffc00fc7947 */ /* 0x000fc0000383ffff */
[----:B------:R-:W-:-:S00]  /*01b0*/  NOP ;  /* 0x0000000000007918 */ /* 0x000fc00000000000 */
        /* <DEDUP_REMOVED lines=12> */
.L_x_1:


//--------------------- .nv.constant0.triton_poi_fused_convolution_relu_threshold_backward_63 --------------------------
	.section	.nv.constant0.triton_poi_fused_convolution_relu_threshold_backward_63,"a",@progbits
	.sectionflags	@""
	.align	4
.nv.constant0.triton_poi_fused_convolution_relu_threshold_backward_63:
	.zero		556
